	.headerflags	@"EF_CUDA_TEXMODE_UNIFIED EF_CUDA_64BIT_ADDRESS EF_CUDA_ACCELERATORS EF_CUDA_SM90 EF_CUDA_VIRTUAL_SM(EF_CUDA_SM90)"
	.elftype	@"ET_EXEC"


//--------------------- .nv.info                  --------------------------
	.section	.nv.info,"",@"SHT_CUDA_INFO"
	.align	4


	//----- nvinfo : EIATTR_REGCOUNT
	.align		4
        /*0000*/ 	.byte	0x04, 0x2f
        /*0002*/ 	.short	(.L_1 - .L_0)
	.align		4
.L_0:
        /*0004*/ 	.word	index@(triton_poi_fused_convolution_1)
        /*0008*/ 	.word	0x0000000c


	//----- nvinfo : EIATTR_MIN_STACK_SIZE
	.align		4
.L_1:
        /*000c*/ 	.byte	0x04, 0x12
        /*000e*/ 	.short	(.L_3 - .L_2)
	.align		4
.L_2:
        /*0010*/ 	.word	index@(triton_poi_fused_convolution_1)
        /*0014*/ 	.word	0x00000000


	//----- nvinfo : EIATTR_FRAME_SIZE
	.align		4
.L_3:
        /*0018*/ 	.byte	0x04, 0x11
        /*001a*/ 	.short	(.L_5 - .L_4)
	.align		4
.L_4:
        /*001c*/ 	.word	index@(triton_poi_fused_convolution_1)
        /*0020*/ 	.word	0x00000000


	//----- nvinfo : EIATTR_MIN_STACK_SIZE
	.align		4
.L_5:
        /*0024*/ 	.byte	0x04, 0x12
        /*0026*/ 	.short	(.L_7 - .L_6)
	.align		4
.L_6:
        /*0028*/ 	.word	index@(triton_poi_fused_convolution_1)
        /*002c*/ 	.word	0x00000000
.L_7:


//--------------------- .nv.info.triton_poi_fused_convolution_1 --------------------------
	.section	.nv.info.triton_poi_fused_convolution_1,"",@"SHT_CUDA_INFO"
	.sectionflags	@""
	.align	4


	//----- nvinfo : EIATTR_CUDA_API_VERSION
	.align		4
        /*0000*/ 	.byte	0x04, 0x37
        /*0002*/ 	.short	(.L_9 - .L_8)
.L_8:
        /*0004*/ 	.word	0x0000007c


	//----- nvinfo : EIATTR_KPARAM_INFO
	.align		4
.L_9:
        /*0008*/ 	.byte	0x04, 0x17
        /*000a*/ 	.short	(.L_11 - .L_10)
.L_10:
        /*000c*/ 	.word	0x00000000
        /*0010*/ 	.short	0x0002
        /*0012*/ 	.short	0x0010
        /*0014*/ 	.byte	0x00, 0xf0, 0x11, 0x00


	//----- nvinfo : EIATTR_KPARAM_INFO
	.align		4
.L_11:
        /*0018*/ 	.byte	0x04, 0x17
        /*001a*/ 	.short	(.L_13 - .L_12)
.L_12:
        /*001c*/ 	.word	0x00000000
        /*0020*/ 	.short	0x0001
        /*0022*/ 	.short	0x0008
        /*0024*/ 	.byte	0x00, 0xf4, 0x21, 0x00


	//----- nvinfo : EIATTR_KPARAM_INFO
	.align		4
.L_13:
        /*0028*/ 	.byte	0x04, 0x17
        /*002a*/ 	.short	(.L_15 - .L_14)
.L_14:
        /*002c*/ 	.word	0x00000000
        /*0030*/ 	.short	0x0000
        /*0032*/ 	.short	0x0000
        /*0034*/ 	.byte	0x00, 0xf4, 0x21, 0x00


	//----- nvinfo : EIATTR_SPARSE_MMA_MASK
	.align		4
.L_15:
        /*0038*/ 	.byte	0x03, 0x50
        /*003a*/ 	.short	0x0000


	//----- nvinfo : EIATTR_MAXREG_COUNT
	.align		4
        /*003c*/ 	.byte	0x03, 0x1b
        /*003e*/ 	.short	0x00ff


	//----- nvinfo : EIATTR_EXIT_INSTR_OFFSETS
	.align		4
        /*0040*/ 	.byte	0x04, 0x1c
        /*0042*/ 	.short	(.L_17 - .L_16)


	//   ....[0]....
.L_16:
        /*0044*/ 	.word	0x00000150


	//----- nvinfo : EIATTR_REQNTID
	.align		4
.L_17:
        /*0048*/ 	.byte	0x04, 0x10
        /*004a*/ 	.short	(.L_19 - .L_18)
.L_18:
        /*004c*/ 	.word	0x00000080
        /*0050*/ 	.word	0x00000001
        /*0054*/ 	.word	0x00000001


	//----- nvinfo : EIATTR_CBANK_PARAM_SIZE
	.align		4
.L_19:
        /*0058*/ 	.byte	0x03, 0x19
        /*005a*/ 	.short	0x0014


	//----- nvinfo : EIATTR_PARAM_CBANK
	.align		4
        /*005c*/ 	.byte	0x04, 0x0a
        /*005e*/ 	.short	(.L_21 - .L_20)
	.align		4
.L_20:
        /*0060*/ 	.word	index@(.nv.constant0.triton_poi_fused_convolution_1)
        /*0064*/ 	.short	0x0210
        /*0066*/ 	.short	0x0014


	//----- nvinfo : EIATTR_SW_WAR
	.align		4
.L_21:
        /*0068*/ 	.byte	0x04, 0x36
        /*006a*/ 	.short	(.L_23 - .L_22)
.L_22:
        /*006c*/ 	.word	0x00000008
.L_23:


//--------------------- .nv.callgraph             --------------------------
	.section	.nv.callgraph,"",@"SHT_CUDA_CALLGRAPH"
	.align	4
	.sectionentsize	8
	.align		4
        /*0000*/ 	.word	0x00000000
	.align		4
        /*0004*/ 	.word	0xffffffff
	.align		4
        /*0008*/ 	.word	0x00000000
	.align		4
        /*000c*/ 	.word	0xfffffffe
	.align		4
        /*0010*/ 	.word	0x00000000
	.align		4
        /*0014*/ 	.word	0xfffffffd
	.align		4
        /*0018*/ 	.word	0x00000000
	.align		4
        /*001c*/ 	.word	0xfffffffc


//--------------------- .text.triton_poi_fused_convolution_1 --------------------------
	.section	.text.triton_poi_fused_convolution_1,"ax",@progbits
	.align	128
        .global         triton_poi_fused_convolution_1
        .type           triton_poi_fused_convolution_1,@function
        .size           triton_poi_fused_convolution_1,(.L_x_1 - triton_poi_fused_convolution_1)
        .other          triton_poi_fused_convolution_1,@"STO_CUDA_ENTRY STV_DEFAULT"
triton_poi_fused_convolution_1:
.text.triton_poi_fused_convolution_1:
[----:B------:R-:W-:Y:S01]  /*0000*/  LDC R1, c[0x0][0x28] ;  /* 0x00000a00ff017b82 */ /* 0x000fe20000000800 */
[----:B------:R-:W1:Y:S07]  /*0010*/  S2R R0, SR_TID.X ;  /* 0x0000000000007919 */ /* 0x000e6e0000002100 */
[----:B------:R-:W2:Y:S01]  /*0020*/  LDC.64 R4, c[0x0][0x218] ;  /* 0x00008600ff047b82 */ /* 0x000ea20000000a00 */
[----:B------:R-:W-:Y:S01]  /*0030*/  ULDC.64 UR4, c[0x0][0x208] ;  /* 0x0000820000047ab9 */ /* 0x000fe20000000a00 */
[----:B------:R-:W3:Y:S06]  /*0040*/  S2R R7, SR_CTAID.X ;  /* 0x0000000000077919 */ /* 0x000eec0000002500 */
[----:B------:R-:W4:Y:S01]  /*0050*/  LDC.64 R2, c[0x0][0x210] ;  /* 0x00008400ff027b82 */ /* 0x000f220000000a00 */
[----:B-1----:R-:W-:Y:S01]  /*0060*/  IMAD.SHL.U32 R0, R0, 0x2, RZ ;  /* 0x0000000200007824 */ /* 0x002fe200078e00ff */
[----:B---3--:R-:W-:-:S04]  /*0070*/  SHF.R.S32.HI R6, RZ, 0x17, R7 ;  /* 0x00000017ff067819 */ /* 0x008fc80000011407 */
[----:B------:R-:W-:-:S04]  /*0080*/  LOP3.LUT R0, R0, 0xfe, RZ, 0xc0, !PT ;  /* 0x000000fe00007812 */ /* 0x000fc800078ec0ff */
[----:B------:R-:W-:Y:S02]  /*0090*/  LEA R7, R7, R0, 0x8 ;  /* 0x0000000007077211 */ /* 0x000fe400078e40ff */
[----:B------:R-:W-:-:S03]  /*00a0*/  SGXT R0, R6, 0x1 ;  /* 0x000000010600781a */ /* 0x000fc60000000200 */
[----:B----4-:R-:W-:Y:S01]  /*00b0*/  IMAD.WIDE R2, R7, 0x4, R2 ;  /* 0x0000000407027825 */ /* 0x010fe200078e0202 */
[----:B------:R-:W-:-:S04]  /*00c0*/  LEA.HI R0, R0, R7, RZ, 0x8 ;  /* 0x0000000700007211 */ /* 0x000fc800078f40ff */
[----:B------:R-:W-:-:S05]  /*00d0*/  LOP3.LUT R0, R0, 0xffffff00, RZ, 0xc0, !PT ;  /* 0xffffff0000007812 */ /* 0x000fca00078ec0ff */
[----:B------:R-:W-:Y:S02]  /*00e0*/  IMAD.IADD R9, R7, 0x1, -R0 ;  /* 0x0000000107097824 */ /* 0x000fe400078e0a00 */
[----:B------:R-:W3:Y:S02]  /*00f0*/  LDG.E.64 R6, desc[UR4][R2.64] ;  /* 0x0000000402067981 */ /* 0x000ee4000c1e1b00 */
[----:B--2---:R-:W-:-:S06]  /*0100*/  IMAD.WIDE R4, R9, 0x4, R4 ;  /* 0x0000000409047825 */ /* 0x004fcc00078e0204 */
[----:B------:R-:W3:Y:S02]  /*0110*/  LDG.E.EL.64 R4, desc[UR4][R4.64] ;  /* 0x0000000404047981 */ /* 0x000ee4000c2e1b00 */
[----:B---3--:R-:W-:Y:S01]  /*0120*/  FADD R6, R6, R4 ;  /* 0x0000000406067221 */ /* 0x008fe20000000000 */
[----:B------:R-:W-:-:S05]  /*0130*/  FADD R7, R7, R5 ;  /* 0x0000000507077221 */ /* 0x000fca0000000000 */
[----:B------:R-:W-:Y:S01]  /*0140*/  STG.E.64 desc[UR4][R2.64], R6 ;  /* 0x0000000602007986 */ /* 0x000fe2000c101b04 */
[----:B------:R-:W-:Y:S05]  /*0150*/  EXIT ;  /* 0x000000000000794d */ /* 0x000fea0003800000 */
.L_x_0:
[----:B------:R-:W-:-:S00]  /*0160*/  BRA `(.L_x_0) ;  /* 0xfffffffc00fc7947 */ /* 0x000fc0000383ffff */
[----:B------:R-:W-:-:S00]  /*0170*/  NOP ;  /* 0x0000000000007918 */ /* 0x000fc00000000000 */
        /* <DEDUP_REMOVED lines=8> */
.L_x_1:


//--------------------- .nv.constant0.triton_poi_fused_convolution_1 --------------------------
	.section	.nv.constant0.triton_poi_fused_convolution_1,"a",@progbits
	.sectionflags	@""
	.align	4
.nv.constant0.triton_poi_fused_convolution_1:
	.zero		548
